//
// Generated by NVIDIA NVVM Compiler
//
// Compiler Build ID: CL-36424714
// Cuda compilation tools, release 13.0, V13.0.88
// Based on NVVM 20.0.0
//

.version 9.0
.target sm_100
.address_size 64

	// .globl	_Z13testReduceSumPfiS_
.extern .func  (.param .b32 func_retval0) vprintf
(
	.param .b64 vprintf_param_0,
	.param .b64 vprintf_param_1
)
;
.global .align 1 .b8 $str[9] = {115, 116, 101, 112, 32, 37, 100, 10};

.visible .entry _Z13testReduceSumPfiS_(
	.param .u64 .ptr .align 1 _Z13testReduceSumPfiS__param_0,
	.param .u32 _Z13testReduceSumPfiS__param_1,
	.param .u64 .ptr .align 1 _Z13testReduceSumPfiS__param_2
)
{
	.local .align 8 .b8 	__local_depot0[8];
	.reg .b64 	%SP;
	.reg .b64 	%SPL;
	.reg .pred 	%p<6>;
	.reg .b32 	%r<20>;
	.reg .b32 	%f<6>;
	.reg .b64 	%rd<13>;

	mov.u64 	%SPL, __local_depot0;
	cvta.local.u64 	%SP, %SPL;
	ld.param.u64 	%rd4, [_Z13testReduceSumPfiS__param_0];
	ld.param.u32 	%r19, [_Z13testReduceSumPfiS__param_1];
	ld.param.u64 	%rd5, [_Z13testReduceSumPfiS__param_2];
	cvta.to.global.u64 	%rd1, %rd5;
	cvta.to.global.u64 	%rd2, %rd4;
	setp.ne.s32 	%p1, %r19, 1;
	@%p1 bra 	$L__BB0_2;
	ld.global.f32 	%f1, [%rd2];
	st.global.f32 	[%rd1], %f1;
$L__BB0_2:
	mov.u32 	%r9, %tid.x;
	mov.u32 	%r10, %ntid.x;
	mov.u32 	%r11, %ctaid.x;
	mad.lo.s32 	%r1, %r10, %r11, %r9;
	mov.b32 	%r17, 1;
$L__BB0_3:
	mov.u32 	%r18, %r17;
	shl.b32 	%r17, %r18, 1;
	setp.lt.s32 	%p2, %r17, %r19;
	@%p2 bra 	$L__BB0_3;
	setp.ne.s32 	%p3, %r1, 0;
	@%p3 bra 	$L__BB0_6;
	add.u64 	%rd6, %SP, 0;
	add.u64 	%rd7, %SPL, 0;
	st.local.u32 	[%rd7], %r18;
	mov.u64 	%rd8, $str;
	cvta.global.u64 	%rd9, %rd8;
	{ // callseq 0, 0
	.param .b64 param0;
	st.param.b64 	[param0], %rd9;
	.param .b64 param1;
	st.param.b64 	[param1], %rd6;
	.param .b32 retval0;
	call.uni (retval0), 
	vprintf, 
	(
	param0, 
	param1
	);
	ld.param.b32 	%r12, [retval0];
	} // callseq 0
$L__BB0_6:
	mul.wide.s32 	%rd10, %r1, 4;
	add.s64 	%rd3, %rd2, %rd10;
$L__BB0_7:
	mov.u32 	%r4, %r18;
	add.s32 	%r14, %r4, %r1;
	setp.ge.s32 	%p4, %r14, %r19;
	@%p4 bra 	$L__BB0_9;
	mul.wide.s32 	%rd11, %r4, 4;
	add.s64 	%rd12, %rd3, %rd11;
	ld.global.f32 	%f2, [%rd12];
	ld.global.f32 	%f3, [%rd3];
	add.f32 	%f4, %f2, %f3;
	st.global.f32 	[%rd3], %f4;
$L__BB0_9:
	bar.sync 	0;
	setp.eq.s32 	%p5, %r4, 1;
	@%p5 bra 	$L__BB0_11;
	shr.u32 	%r15, %r4, 31;
	add.s32 	%r16, %r4, %r15;
	shr.s32 	%r18, %r16, 1;
	mov.u32 	%r19, %r4;
	bra.uni 	$L__BB0_7;
$L__BB0_11:
	ld.global.f32 	%f5, [%rd2];
	st.global.f32 	[%rd1], %f5;
	ret;

}


// ===== COMPILED SASS (sm_100) =====

	.target	sm_100

	.elftype	@"ET_EXEC"


//--------------------- .note.nv.tkinfo           --------------------------
	.section	.note.nv.tkinfo,"",@"SHT_NOTE"
	.sectionflags	@"SHF_NOTE_NV_TKINFO"
	.tkinfo
        /*0018*/ 	.word	0x00000002
        /*0030*/ 	.string	""
        /*0030*/ 	.string	"ptxas"
        /*0030*/ 	.string	"Cuda compilation tools, release 13.0, V13.0.88"
        /*0030*/ 	.string	"Build cuda_13.0.r13.0/compiler.36424714_0"
        /*0030*/ 	.string	"-arch sm_100 -m 64 "



//--------------------- .note.nv.cuinfo           --------------------------
	.section	.note.nv.cuinfo,"",@"SHT_NOTE"
	.sectionflags	@"SHF_NOTE_NV_CUINFO"
        /*0018*/ 	.short	0x0002
        /*001a*/ 	.short	0x0064
        /*001c*/ 	.short	0x0082
	.zero		2


//--------------------- .nv.info                  --------------------------
	.section	.nv.info,"",@"SHT_CUDA_INFO"
	.align	4


	//----- nvinfo : EIATTR_REGCOUNT
	.align		4
        /*0000*/ 	.byte	0x04, 0x2f
        /*0002*/ 	.short	(.L_2 - .L_1)
	.align		4
.L_1:
        /*0004*/ 	.word	index@(_Z13testReduceSumPfiS_)
        /*0008*/ 	.word	0x00000018


	//----- nvinfo : EIATTR_FRAME_SIZE
	.align		4
.L_2:
        /*000c*/ 	.byte	0x04, 0x11
        /*000e*/ 	.short	(.L_4 - .L_3)
	.align		4
.L_3:
        /*0010*/ 	.word	index@(_Z13testReduceSumPfiS_)
        /*0014*/ 	.word	0x00000008


	//----- nvinfo : EIATTR_MIN_STACK_SIZE
	.align		4
.L_4:
        /*0018*/ 	.byte	0x04, 0x12
        /*001a*/ 	.short	(.L_6 - .L_5)
	.align		4
.L_5:
        /*001c*/ 	.word	index@(_Z13testReduceSumPfiS_)
        /*0020*/ 	.word	0x00000008
.L_6:


//--------------------- .nv.compat                --------------------------
	.section	.nv.compat,"",@"SHT_CUDA_COMPAT_INFO"
	.align	4
        /*0000*/ 	.byte	0x02, 0x09, 0x00, 0x00, 0x02, 0x02, 0x01, 0x00, 0x02, 0x05, 0x05, 0x00, 0x03, 0x07, 0x01, 0x01
        /*0010*/ 	.byte	0x02, 0x03, 0x00, 0x00, 0x02, 0x06, 0x01, 0x00, 0x04, 0x0b, 0x08, 0x00, 0x09, 0x00, 0x00, 0x00
        /*0020*/ 	.byte	0x00, 0x00, 0x00, 0x00


//--------------------- .nv.info._Z13testReduceSumPfiS_ --------------------------
	.section	.nv.info._Z13testReduceSumPfiS_,"",@"SHT_CUDA_INFO"
	.sectionflags	@""
	.align	4


	//----- nvinfo : EIATTR_CUDA_API_VERSION
	.align		4
        /*0000*/ 	.byte	0x04, 0x37
        /*0002*/ 	.short	(.L_8 - .L_7)
.L_7:
        /*0004*/ 	.word	0x00000082


	//----- nvinfo : EIATTR_KPARAM_INFO
	.align		4
.L_8:
        /*0008*/ 	.byte	0x04, 0x17
        /*000a*/ 	.short	(.L_10 - .L_9)
.L_9:
        /*000c*/ 	.word	0x00000000
        /*0010*/ 	.short	0x0002
        /*0012*/ 	.short	0x0010
        /*0014*/ 	.byte	0x00, 0xf5, 0x21, 0x00


	//----- nvinfo : EIATTR_KPARAM_INFO
	.align		4
.L_10:
        /*0018*/ 	.byte	0x04, 0x17
        /*001a*/ 	.short	(.L_12 - .L_11)
.L_11:
        /*001c*/ 	.word	0x00000000
        /*0020*/ 	.short	0x0001
        /*0022*/ 	.short	0x0008
        /*0024*/ 	.byte	0x00, 0xf0, 0x11, 0x00


	//----- nvinfo : EIATTR_KPARAM_INFO
	.align		4
.L_12:
        /*0028*/ 	.byte	0x04, 0x17
        /*002a*/ 	.short	(.L_14 - .L_13)
.L_13:
        /*002c*/ 	.word	0x00000000
        /*0030*/ 	.short	0x0000
        /*0032*/ 	.short	0x0000
        /*0034*/ 	.byte	0x00, 0xf5, 0x21, 0x00


	//----- nvinfo : EIATTR_SPARSE_MMA_MASK
	.align		4
.L_14:
        /*0038*/ 	.byte	0x03, 0x50
        /*003a*/ 	.short	0x0000


	//----- nvinfo : EIATTR_MAXREG_COUNT
	.align		4
        /*003c*/ 	.byte	0x03, 0x1b
        /*003e*/ 	.short	0x00ff


	//----- nvinfo : EIATTR_NUM_BARRIERS
	.align		4
        /*0040*/ 	.byte	0x02, 0x4c
        /*0042*/ 	.byte	0x01
	.zero		1


	//----- nvinfo : EIATTR_EXTERNS
	.align		4
        /*0044*/ 	.byte	0x04, 0x0f
        /*0046*/ 	.short	(.L_16 - .L_15)


	//   ....[0]....
	.align		4
.L_15:
        /*0048*/ 	.word	index@(vprintf)


	//----- nvinfo : EIATTR_MERCURY_ISA_VERSION
	.align		4
.L_16:
        /*004c*/ 	.byte	0x03, 0x5f
        /*004e*/ 	.short	0x0101


	//----- nvinfo : EIATTR_VRC_CTA_INIT_COUNT
	.align		4
        /*0050*/ 	.byte	0x02, 0x4a
	.zero		1
	.zero		1


	//----- nvinfo : EIATTR_SYSCALL_OFFSETS
	.align		4
        /*0054*/ 	.byte	0x04, 0x46
        /*0056*/ 	.short	(.L_18 - .L_17)


	//   ....[0]....
.L_17:
        /*0058*/ 	.word	0x00000200


	//----- nvinfo : EIATTR_EXIT_INSTR_OFFSETS
	.align		4
.L_18:
        /*005c*/ 	.byte	0x04, 0x1c
        /*005e*/ 	.short	(.L_20 - .L_19)


	//   ....[0]....
.L_19:
        /*0060*/ 	.word	0x00000450


	//----- nvinfo : EIATTR_CRS_STACK_SIZE
	.align		4
.L_20:
        /*0064*/ 	.byte	0x04, 0x1e
        /*0066*/ 	.short	(.L_22 - .L_21)
.L_21:
        /*0068*/ 	.word	0x00000000


	//----- nvinfo : EIATTR_CBANK_PARAM_SIZE
	.align		4
.L_22:
        /*006c*/ 	.byte	0x03, 0x19
        /*006e*/ 	.short	0x0018


	//----- nvinfo : EIATTR_PARAM_CBANK
	.align		4
        /*0070*/ 	.byte	0x04, 0x0a
        /*0072*/ 	.short	(.L_24 - .L_23)
	.align		4
.L_23:
        /*0074*/ 	.word	index@(.nv.constant0._Z13testReduceSumPfiS_)
        /*0078*/ 	.short	0x0380
        /*007a*/ 	.short	0x0018


	//----- nvinfo : EIATTR_SW_WAR
	.align		4
.L_24:
        /*007c*/ 	.byte	0x04, 0x36
        /*007e*/ 	.short	(.L_26 - .L_25)
.L_25:
        /*0080*/ 	.word	0x00000008
.L_26:


//--------------------- .nv.callgraph             --------------------------
	.section	.nv.callgraph,"",@"SHT_CUDA_CALLGRAPH"
	.align	4
	.sectionentsize	8
	.align		4
        /*0000*/ 	.word	0x00000000
	.align		4
        /*0004*/ 	.word	0xffffffff
	.align		4
        /*0008*/ 	.word	index@(_Z13testReduceSumPfiS_)
	.align		4
        /*000c*/ 	.word	index@(vprintf)
	.align		4
        /*0010*/ 	.word	0x00000000
	.align		4
        /*0014*/ 	.word	0xfffffffe
	.align		4
        /*0018*/ 	.word	0x00000000
	.align		4
        /*001c*/ 	.word	0xfffffffd
	.align		4
        /*0020*/ 	.word	0x00000000
	.align		4
        /*0024*/ 	.word	0xfffffffc


//--------------------- .nv.constant4             --------------------------
	.section	.nv.constant4,"a",@progbits
	.align	8
	.align		8
.nv.constant4:
        /*0000*/ 	.dword	vprintf
	.align		8
        /*0008*/ 	.dword	$str


//--------------------- .text._Z13testReduceSumPfiS_ --------------------------
	.section	.text._Z13testReduceSumPfiS_,"ax",@progbits
	.align	128
        .global         _Z13testReduceSumPfiS_
        .type           _Z13testReduceSumPfiS_,@function
        .size           _Z13testReduceSumPfiS_,(.L_x_9 - _Z13testReduceSumPfiS_)
        .other          _Z13testReduceSumPfiS_,@"STO_CUDA_ENTRY STV_DEFAULT"
_Z13testReduceSumPfiS_:
.text._Z13testReduceSumPfiS_:
[----:B------:R-:W0:Y:S08]  /*0000*/  LDC R1, c[0x0][0x37c] ;  /* 0x0000df00ff017b82 */ /* 0x000e300000000800 */
[----:B------:R-:W1:Y:S01]  /*0010*/  LDC R8, c[0x0][0x388] ;  /* 0x0000e200ff087b82 */ /* 0x000e620000000800 */
[----:B------:R-:W2:Y:S01]  /*0020*/  LDCU.64 UR36, c[0x0][0x358] ;  /* 0x00006b00ff2477ac */ /* 0x000ea20008000a00 */
[----:B0-----:R-:W-:Y:S01]  /*0030*/  VIADD R1, R1, 0xfffffff8 ;  /* 0xfffffff801017836 */ /* 0x001fe20000000000 */
[----:B-1----:R-:W-:-:S13]  /*0040*/  ISETP.NE.AND P0, PT, R8, 0x1, PT ;  /* 0x000000010800780c */ /* 0x002fda0003f05270 */
[----:B------:R-:W2:Y:S02]  /*0050*/  @!P0 LDC.64 R2, c[0x0][0x380] ;  /* 0x0000e000ff028b82 */ /* 0x000ea40000000a00 */
[----:B--2---:R-:W2:Y:S06]  /*0060*/  @!P0 LDG.E R3, desc[UR36][R2.64] ;  /* 0x0000002402038981 */ /* 0x004eac000c1e1900 */
[----:B------:R-:W2:Y:S01]  /*0070*/  @!P0 LDC.64 R4, c[0x0][0x390] ;  /* 0x0000e400ff048b82 */ /* 0x000ea20000000a00 */
[----:B------:R-:W0:Y:S01]  /*0080*/  LDCU UR4, c[0x0][0x2f8] ;  /* 0x00005f00ff0477ac */ /* 0x000e220008000800 */
[----:B------:R-:W1:Y:S01]  /*0090*/  S2R R17, SR_TID.X ;  /* 0x0000000000117919 */ /* 0x000e620000002100 */
[----:B------:R-:W3:Y:S01]  /*00a0*/  LDCU UR5, c[0x0][0x2fc] ;  /* 0x00005f80ff0577ac */ /* 0x000ee20008000800 */
[----:B------:R-:W1:Y:S01]  /*00b0*/  S2R R0, SR_CTAID.X ;  /* 0x0000000000007919 */ /* 0x000e620000002500 */
[----:B------:R-:W1:Y:S02]  /*00c0*/  LDCU UR6, c[0x0][0x360] ;  /* 0x00006c00ff0677ac */ /* 0x000e640008000800 */
[----:B-1----:R-:W-:Y:S01]  /*00d0*/  IMAD R17, R0, UR6, R17 ;  /* 0x0000000600117c24 */ /* 0x002fe2000f8e0211 */
[----:B--2---:R1:W-:Y:S01]  /*00e0*/  @!P0 STG.E desc[UR36][R4.64], R3 ;  /* 0x0000000304008986 */ /* 0x0043e2000c101924 */
[----:B0-----:R-:W-:Y:S01]  /*00f0*/  IADD3 R6, P0, PT, R1, UR4, RZ ;  /* 0x0000000401067c10 */ /* 0x001fe2000ff1e0ff */
[----:B------:R-:W-:-:S04]  /*0100*/  UMOV UR4, 0x1 ;  /* 0x0000000100047882 */ /* 0x000fc80000000000 */
[----:B---3--:R-:W-:-:S08]  /*0110*/  IMAD.X R7, RZ, RZ, UR5, P0 ;  /* 0x00000005ff077e24 */ /* 0x008fd000080e06ff */
.L_x_0:
[----:B------:R-:W-:Y:S01]  /*0120*/  IMAD.U32 R16, RZ, RZ, UR4 ;  /* 0x00000004ff107e24 */ /* 0x000fe2000f8e00ff */
[----:B------:R-:W-:-:S06]  /*0130*/  USHF.L.U32 UR4, UR4, 0x1, URZ ;  /* 0x0000000104047899 */ /* 0x000fcc00080006ff */
[----:B------:R-:W-:-:S13]  /*0140*/  ISETP.LE.AND P0, PT, R8, UR4, PT ;  /* 0x0000000408007c0c */ /* 0x000fda000bf03270 */
[----:B------:R-:W-:Y:S05]  /*0150*/  @!P0 BRA `(.L_x_0) ;  /* 0xfffffffc00f08947 */ /* 0x000fea000383ffff */
[----:B------:R-:W-:Y:S01]  /*0160*/  ISETP.NE.AND P0, PT, R17, RZ, PT ;  /* 0x000000ff1100720c */ /* 0x000fe20003f05270 */
[----:B------:R-:W-:-:S12]  /*0170*/  BSSY.RECONVERGENT B6, `(.L_x_1) ;  /* 0x000000a000067945 */ /* 0x000fd80003800200 */
[----:B------:R-:W-:Y:S05]  /*0180*/  @P0 BRA `(.L_x_2) ;  /* 0x0000000000200947 */ /* 0x000fea0003800000 */
[----:B------:R-:W-:Y:S01]  /*0190*/  MOV R0, 0x0 ;  /* 0x0000000000007802 */ /* 0x000fe20000000f00 */
[----:B------:R0:W-:Y:S01]  /*01a0*/  STL [R1], R16 ;  /* 0x0000001001007387 */ /* 0x0001e20000100800 */
[----:B------:R-:W2:Y:S02]  /*01b0*/  LDCU.64 UR4, c[0x4][0x8] ;  /* 0x01000100ff0477ac */ /* 0x000ea40008000a00 */
[----:B-1----:R0:W1:Y:S01]  /*01c0*/  LDC.64 R2, c[0x4][R0] ;  /* 0x0100000000027b82 */ /* 0x0020620000000a00 */
[----:B--2---:R-:W-:Y:S01]  /*01d0*/  IMAD.U32 R4, RZ, RZ, UR4 ;  /* 0x00000004ff047e24 */ /* 0x004fe2000f8e00ff */
[----:B0-----:R-:W-:-:S07]  /*01e0*/  MOV R5, UR5 ;  /* 0x0000000500057c02 */ /* 0x001fce0008000f00 */
[----:B------:R-:W-:-:S07]  /*01f0*/  LEPC R20, `(.L_x_2) ;  /* 0x000000001014794e */ /* 0x000fce0000000000 */
[----:B-1----:R-:W-:Y:S05]  /*0200*/  CALL.ABS.NOINC R2 ;  /* 0x0000000002007343 */ /* 0x002fea0003c00000 */
.L_x_2:
[----:B------:R-:W-:Y:S05]  /*0210*/  BSYNC.RECONVERGENT B6 ;  /* 0x0000000000067941 */ /* 0x000fea0003800200 */
.L_x_1:
[----:B------:R-:W0:Y:S01]  /*0220*/  LDCU UR4, c[0x0][0x388] ;  /* 0x00007100ff0477ac */ /* 0x000e220008000800 */
[----:B-1----:R-:W1:Y:S01]  /*0230*/  LDC.64 R2, c[0x0][0x380] ;  /* 0x0000e000ff027b82 */ /* 0x002e620000000a00 */
[----:B------:R-:W-:-:S05]  /*0240*/  IMAD.IADD R0, R17, 0x1, R16 ;  /* 0x0000000111007824 */ /* 0x000fca00078e0210 */
[----:B0-----:R-:W-:Y:S01]  /*0250*/  ISETP.GE.AND P0, PT, R0, UR4, PT ;  /* 0x0000000400007c0c */ /* 0x001fe2000bf06270 */
[----:B-1----:R-:W-:-:S12]  /*0260*/  IMAD.WIDE R2, R17, 0x4, R2 ;  /* 0x0000000411027825 */ /* 0x002fd800078e0202 */
[----:B------:R-:W-:Y:S05]  /*0270*/  @P0 BRA `(.L_x_3) ;  /* 0x0000000000140947 */ /* 0x000fea0003800000 */
[----:B------:R-:W-:Y:S01]  /*0280*/  IMAD.WIDE R4, R16, 0x4, R2 ;  /* 0x0000000410047825 */ /* 0x000fe200078e0202 */
[----:B------:R-:W2:Y:S05]  /*0290*/  LDG.E R7, desc[UR36][R2.64] ;  /* 0x0000002402077981 */ /* 0x000eaa000c1e1900 */
[----:B------:R-:W2:Y:S02]  /*02a0*/  LDG.E R4, desc[UR36][R4.64] ;  /* 0x0000002404047981 */ /* 0x000ea4000c1e1900 */
[----:B--2---:R-:W-:-:S05]  /*02b0*/  FADD R7, R4, R7 ;  /* 0x0000000704077221 */ /* 0x004fca0000000000 */
[----:B------:R0:W-:Y:S02]  /*02c0*/  STG.E desc[UR36][R2.64], R7 ;  /* 0x0000000702007986 */ /* 0x0001e4000c101924 */
.L_x_3:
[----:B------:R-:W-:Y:S01]  /*02d0*/  ISETP.NE.AND P0, PT, R16, 0x1, PT ;  /* 0x000000011000780c */ /* 0x000fe20003f05270 */
[----:B------:R-:W-:Y:S05]  /*02e0*/  WARPSYNC.ALL ;  /* 0x0000000000007948 */ /* 0x000fea0003800000 */
[----:B------:R-:W-:Y:S07]  /*02f0*/  BAR.SYNC.DEFER_BLOCKING 0x0 ;  /* 0x0000000000007b1d */ /* 0x000fee0000010000 */
[----:B------:R-:W-:Y:S05]  /*0300*/  @!P0 BRA `(.L_x_4) ;  /* 0x0000000000408947 */ /* 0x000fea0003800000 */
.L_x_7:
[----:B------:R-:W-:Y:S01]  /*0310*/  LEA.HI R0, R16, R16, RZ, 0x1 ;  /* 0x0000001010007211 */ /* 0x000fe200078f08ff */
[----:B------:R-:W-:Y:S03]  /*0320*/  BSSY.RECONVERGENT B0, `(.L_x_5) ;  /* 0x000000b000007945 */ /* 0x000fe60003800200 */
[----:B------:R-:W-:-:S05]  /*0330*/  SHF.R.S32.HI R0, RZ, 0x1, R0 ;  /* 0x00000001ff007819 */ /* 0x000fca0000011400 */
[----:B------:R-:W-:-:S05]  /*0340*/  IMAD.IADD R5, R17, 0x1, R0 ;  /* 0x0000000111057824 */ /* 0x000fca00078e0200 */
[----:B------:R-:W-:Y:S02]  /*0350*/  ISETP.GE.AND P0, PT, R5, R16, PT ;  /* 0x000000100500720c */ /* 0x000fe40003f06270 */
[----:B------:R-:W-:-:S11]  /*0360*/  MOV R16, R0 ;  /* 0x0000000000107202 */ /* 0x000fd60000000f00 */
[----:B-1----:R-:W-:Y:S05]  /*0370*/  @P0 BRA `(.L_x_6) ;  /* 0x0000000000140947 */ /* 0x002fea0003800000 */
[----:B------:R-:W-:Y:S01]  /*0380*/  IMAD.WIDE R4, R16, 0x4, R2 ;  /* 0x0000000410047825 */ /* 0x000fe200078e0202 */
[----:B0-----:R-:W2:Y:S05]  /*0390*/  LDG.E R7, desc[UR36][R2.64] ;  /* 0x0000002402077981 */ /* 0x001eaa000c1e1900 */
[----:B------:R-:W2:Y:S02]  /*03a0*/  LDG.E R4, desc[UR36][R4.64] ;  /* 0x0000002404047981 */ /* 0x000ea4000c1e1900 */
[----:B--2---:R-:W-:-:S05]  /*03b0*/  FADD R7, R4, R7 ;  /* 0x0000000704077221 */ /* 0x004fca0000000000 */
[----:B------:R1:W-:Y:S02]  /*03c0*/  STG.E desc[UR36][R2.64], R7 ;  /* 0x0000000702007986 */ /* 0x0003e4000c101924 */
.L_x_6:
[----:B------:R-:W-:Y:S05]  /*03d0*/  BSYNC.RECONVERGENT B0 ;  /* 0x0000000000007941 */ /* 0x000fea0003800200 */
.L_x_5:
[----:B------:R-:W-:Y:S01]  /*03e0*/  BAR.SYNC.DEFER_BLOCKING 0x0 ;  /* 0x0000000000007b1d */ /* 0x000fe20000010000 */
[----:B------:R-:W-:-:S13]  /*03f0*/  ISETP.NE.AND P0, PT, R16, 0x1, PT ;  /* 0x000000011000780c */ /* 0x000fda0003f05270 */
[----:B------:R-:W-:Y:S05]  /*0400*/  @P0 BRA `(.L_x_7) ;  /* 0xfffffffc00c00947 */ /* 0x000fea000383ffff */
.L_x_4:
[----:B01----:R-:W0:Y:S02]  /*0410*/  LDC.64 R2, c[0x0][0x380] ;  /* 0x0000e000ff027b82 */ /* 0x003e240000000a00 */
[----:B0-----:R-:W2:Y:S06]  /*0420*/  LDG.E R3, desc[UR36][R2.64] ;  /* 0x0000002402037981 */ /* 0x001eac000c1e1900 */
[----:B------:R-:W2:Y:S02]  /*0430*/  LDC.64 R4, c[0x0][0x390] ;  /* 0x0000e400ff047b82 */ /* 0x000ea40000000a00 */
[----:B--2---:R-:W-:Y:S01]  /*0440*/  STG.E desc[UR36][R4.64], R3 ;  /* 0x0000000304007986 */ /* 0x004fe2000c101924 */
[----:B------:R-:W-:Y:S05]  /*0450*/  EXIT ;  /* 0x000000000000794d */ /* 0x000fea0003800000 */
.L_x_8:
[----:B------:R-:W-:-:S00]  /*0460*/  BRA `(.L_x_8) ;  /* 0xfffffffc00fc7947 */ /* 0x000fc0000383ffff */
[----:B------:R-:W-:-:S00]  /*0470*/  NOP ;  /* 0x0000000000007918 */ /* 0x000fc00000000000 */
        /* <DEDUP_REMOVED lines=8> */
.L_x_9:


//--------------------- .nv.global.init           --------------------------
	.section	.nv.global.init,"aw",@progbits
.nv.global.init:
	.type		$str,@object
	.size		$str,(.L_0 - $str)
$str:
        /*0000*/ 	.byte	0x73, 0x74, 0x65, 0x70, 0x20, 0x25, 0x64, 0x0a, 0x00
.L_0:


//--------------------- .nv.shared.reserved.0     --------------------------
	.section	.nv.shared.reserved.0,"aw",@nobits
	.weak		__nv_reservedSMEM_offset_0_alias
	.size		__nv_reservedSMEM_offset_0_alias, 0, 64
	.other		__nv_reservedSMEM_offset_0_alias,@"STO_CUDA_RESERVED_SHARED STV_DEFAULT"
__nv_reservedSMEM_offset_0_alias:
	.zero		0
	.zero		64


//--------------------- .nv.constant0._Z13testReduceSumPfiS_ --------------------------
	.section	.nv.constant0._Z13testReduceSumPfiS_,"a",@progbits
	.sectionflags	@""
	.align	4
.nv.constant0._Z13testReduceSumPfiS_:
	.zero		920


//--------------------- SYMBOLS --------------------------

	.type		.nv.reservedSmem.offset0,@object
	.size		.nv.reservedSmem.offset0,0x4
	.type		vprintf,@function
